//
// Generated by NVIDIA NVVM Compiler
//
// Compiler Build ID: CL-36424714
// Cuda compilation tools, release 13.0, V13.0.88
// Based on NVVM 20.0.0
//

.version 9.0
.target sm_100
.address_size 64

	// .globl	_Z24matrixMultiplyTensorCoreP6__halfS0_Pf

.visible .entry _Z24matrixMultiplyTensorCoreP6__halfS0_Pf(
	.param .u64 .ptr .align 1 _Z24matrixMultiplyTensorCoreP6__halfS0_Pf_param_0,
	.param .u64 .ptr .align 1 _Z24matrixMultiplyTensorCoreP6__halfS0_Pf_param_1,
	.param .u64 .ptr .align 1 _Z24matrixMultiplyTensorCoreP6__halfS0_Pf_param_2
)
{
	.reg .b32 	%r<18>;
	.reg .b32 	%f<10>;
	.reg .b64 	%rd<7>;

	ld.param.u64 	%rd1, [_Z24matrixMultiplyTensorCoreP6__halfS0_Pf_param_0];
	ld.param.u64 	%rd2, [_Z24matrixMultiplyTensorCoreP6__halfS0_Pf_param_1];
	ld.param.u64 	%rd3, [_Z24matrixMultiplyTensorCoreP6__halfS0_Pf_param_2];
	cvta.to.global.u64 	%rd4, %rd1;
	cvta.to.global.u64 	%rd5, %rd2;
	cvta.to.global.u64 	%rd6, %rd3;
	mov.b32 	%r1, 16;
	wmma.load.a.sync.aligned.col.m16n16k16.global.f16 	{%r2, %r3, %r4, %r5, %r6, %r7, %r8, %r9}, [%rd4], %r1;
	wmma.load.b.sync.aligned.row.m16n16k16.global.f16 	{%r10, %r11, %r12, %r13, %r14, %r15, %r16, %r17}, [%rd5], %r1;
	mov.f32 	%f1, 0f00000000;
	wmma.mma.sync.aligned.col.row.m16n16k16.f32.f32 {%f2, %f3, %f4, %f5, %f6, %f7, %f8, %f9}, {%r2, %r3, %r4, %r5, %r6, %r7, %r8, %r9}, {%r10, %r11, %r12, %r13, %r14, %r15, %r16, %r17}, {%f1, %f1, %f1, %f1, %f1, %f1, %f1, %f1};
	wmma.store.d.sync.aligned.row.m16n16k16.global.f32 	[%rd6], {%f2, %f3, %f4, %f5, %f6, %f7, %f8, %f9}, %r1;
	ret;

}


// ===== COMPILED SASS (sm_100) =====

	.target	sm_100

	.elftype	@"ET_EXEC"


//--------------------- .note.nv.tkinfo           --------------------------
	.section	.note.nv.tkinfo,"",@"SHT_NOTE"
	.sectionflags	@"SHF_NOTE_NV_TKINFO"
	.tkinfo
        /*0018*/ 	.word	0x00000002
        /*0030*/ 	.string	""
        /*0030*/ 	.string	"ptxas"
        /*0030*/ 	.string	"Cuda compilation tools, release 13.0, V13.0.88"
        /*0030*/ 	.string	"Build cuda_13.0.r13.0/compiler.36424714_0"
        /*0030*/ 	.string	"-arch sm_100 -m 64 "



//--------------------- .note.nv.cuinfo           --------------------------
	.section	.note.nv.cuinfo,"",@"SHT_NOTE"
	.sectionflags	@"SHF_NOTE_NV_CUINFO"
        /*0018*/ 	.short	0x0002
        /*001a*/ 	.short	0x0064
        /*001c*/ 	.short	0x0082
	.zero		2


//--------------------- .nv.info                  --------------------------
	.section	.nv.info,"",@"SHT_CUDA_INFO"
	.align	4


	//----- nvinfo : EIATTR_REGCOUNT
	.align		4
        /*0000*/ 	.byte	0x04, 0x2f
        /*0002*/ 	.short	(.L_1 - .L_0)
	.align		4
.L_0:
        /*0004*/ 	.word	index@(_Z24matrixMultiplyTensorCoreP6__halfS0_Pf)
        /*0008*/ 	.word	0x0000001e


	//----- nvinfo : EIATTR_FRAME_SIZE
	.align		4
.L_1:
        /*000c*/ 	.byte	0x04, 0x11
        /*000e*/ 	.short	(.L_3 - .L_2)
	.align		4
.L_2:
        /*0010*/ 	.word	index@(_Z24matrixMultiplyTensorCoreP6__halfS0_Pf)
        /*0014*/ 	.word	0x00000000


	//----- nvinfo : EIATTR_MIN_STACK_SIZE
	.align		4
.L_3:
        /*0018*/ 	.byte	0x04, 0x12
        /*001a*/ 	.short	(.L_5 - .L_4)
	.align		4
.L_4:
        /*001c*/ 	.word	index@(_Z24matrixMultiplyTensorCoreP6__halfS0_Pf)
        /*0020*/ 	.word	0x00000000
.L_5:


//--------------------- .nv.compat                --------------------------
	.section	.nv.compat,"",@"SHT_CUDA_COMPAT_INFO"
	.align	4
        /*0000*/ 	.byte	0x02, 0x09, 0x00, 0x00, 0x02, 0x02, 0x01, 0x00, 0x02, 0x05, 0x05, 0x00, 0x03, 0x07, 0x01, 0x01
        /*0010*/ 	.byte	0x02, 0x03, 0x00, 0x00, 0x02, 0x06, 0x01, 0x00, 0x04, 0x0b, 0x08, 0x00, 0x09, 0x00, 0x00, 0x00
        /*0020*/ 	.byte	0x00, 0x00, 0x00, 0x00


//--------------------- .nv.info._Z24matrixMultiplyTensorCoreP6__halfS0_Pf --------------------------
	.section	.nv.info._Z24matrixMultiplyTensorCoreP6__halfS0_Pf,"",@"SHT_CUDA_INFO"
	.sectionflags	@""
	.align	4


	//----- nvinfo : EIATTR_CUDA_API_VERSION
	.align		4
        /*0000*/ 	.byte	0x04, 0x37
        /*0002*/ 	.short	(.L_7 - .L_6)
.L_6:
        /*0004*/ 	.word	0x00000082


	//----- nvinfo : EIATTR_KPARAM_INFO
	.align		4
.L_7:
        /*0008*/ 	.byte	0x04, 0x17
        /*000a*/ 	.short	(.L_9 - .L_8)
.L_8:
        /*000c*/ 	.word	0x00000000
        /*0010*/ 	.short	0x0002
        /*0012*/ 	.short	0x0010
        /*0014*/ 	.byte	0x00, 0xf5, 0x21, 0x00


	//----- nvinfo : EIATTR_KPARAM_INFO
	.align		4
.L_9:
        /*0018*/ 	.byte	0x04, 0x17
        /*001a*/ 	.short	(.L_11 - .L_10)
.L_10:
        /*001c*/ 	.word	0x00000000
        /*0020*/ 	.short	0x0001
        /*0022*/ 	.short	0x0008
        /*0024*/ 	.byte	0x00, 0xf5, 0x21, 0x00


	//----- nvinfo : EIATTR_KPARAM_INFO
	.align		4
.L_11:
        /*0028*/ 	.byte	0x04, 0x17
        /*002a*/ 	.short	(.L_13 - .L_12)
.L_12:
        /*002c*/ 	.word	0x00000000
        /*0030*/ 	.short	0x0000
        /*0032*/ 	.short	0x0000
        /*0034*/ 	.byte	0x00, 0xf5, 0x21, 0x00


	//----- nvinfo : EIATTR_SPARSE_MMA_MASK
	.align		4
.L_13:
        /*0038*/ 	.byte	0x03, 0x50
        /*003a*/ 	.short	0x0000


	//----- nvinfo : EIATTR_WMMA_USED
	.align		4
        /*003c*/ 	.byte	0x01, 0x2b
	.zero		2


	//----- nvinfo : EIATTR_MAXREG_COUNT
	.align		4
        /*0040*/ 	.byte	0x03, 0x1b
        /*0042*/ 	.short	0x00ff


	//----- nvinfo : EIATTR_MERCURY_ISA_VERSION
	.align		4
        /*0044*/ 	.byte	0x03, 0x5f
        /*0046*/ 	.short	0x0101


	//----- nvinfo : EIATTR_VRC_CTA_INIT_COUNT
	.align		4
        /*0048*/ 	.byte	0x02, 0x4a
	.zero		1
	.zero		1


	//----- nvinfo : EIATTR_EXIT_INSTR_OFFSETS
	.align		4
        /*004c*/ 	.byte	0x04, 0x1c
        /*004e*/ 	.short	(.L_15 - .L_14)


	//   ....[0]....
.L_14:
        /*0050*/ 	.word	0x00000250


	//----- nvinfo : EIATTR_CBANK_PARAM_SIZE
	.align		4
.L_15:
        /*0054*/ 	.byte	0x03, 0x19
        /*0056*/ 	.short	0x0018


	//----- nvinfo : EIATTR_PARAM_CBANK
	.align		4
        /*0058*/ 	.byte	0x04, 0x0a
        /*005a*/ 	.short	(.L_17 - .L_16)
	.align		4
.L_16:
        /*005c*/ 	.word	index@(.nv.constant0._Z24matrixMultiplyTensorCoreP6__halfS0_Pf)
        /*0060*/ 	.short	0x0380
        /*0062*/ 	.short	0x0018


	//----- nvinfo : EIATTR_SW_WAR
	.align		4
.L_17:
        /*0064*/ 	.byte	0x04, 0x36
        /*0066*/ 	.short	(.L_19 - .L_18)
.L_18:
        /*0068*/ 	.word	0x00000008
.L_19:


//--------------------- .nv.callgraph             --------------------------
	.section	.nv.callgraph,"",@"SHT_CUDA_CALLGRAPH"
	.align	4
	.sectionentsize	8
	.align		4
        /*0000*/ 	.word	0x00000000
	.align		4
        /*0004*/ 	.word	0xffffffff
	.align		4
        /*0008*/ 	.word	0x00000000
	.align		4
        /*000c*/ 	.word	0xfffffffe
	.align		4
        /*0010*/ 	.word	0x00000000
	.align		4
        /*0014*/ 	.word	0xfffffffd
	.align		4
        /*0018*/ 	.word	0x00000000
	.align		4
        /*001c*/ 	.word	0xfffffffc


//--------------------- .text._Z24matrixMultiplyTensorCoreP6__halfS0_Pf --------------------------
	.section	.text._Z24matrixMultiplyTensorCoreP6__halfS0_Pf,"ax",@progbits
	.align	128
        .global         _Z24matrixMultiplyTensorCoreP6__halfS0_Pf
        .type           _Z24matrixMultiplyTensorCoreP6__halfS0_Pf,@function
        .size           _Z24matrixMultiplyTensorCoreP6__halfS0_Pf,(.L_x_1 - _Z24matrixMultiplyTensorCoreP6__halfS0_Pf)
        .other          _Z24matrixMultiplyTensorCoreP6__halfS0_Pf,@"STO_CUDA_ENTRY STV_DEFAULT"
_Z24matrixMultiplyTensorCoreP6__halfS0_Pf:
.text._Z24matrixMultiplyTensorCoreP6__halfS0_Pf:
[----:B------:R-:W-:Y:S01]  /*0000*/  LDC R1, c[0x0][0x37c] ;  /* 0x0000df00ff017b82 */ /* 0x000fe20000000800 */
[----:B------:R-:W0:Y:S01]  /*0010*/  S2R R5, SR_LANEID ;  /* 0x0000000000057919 */ /* 0x000e220000000000 */
[----:B------:R-:W1:Y:S01]  /*0020*/  LDCU.128 UR8, c[0x0][0x380] ;  /* 0x00007000ff0877ac */ /* 0x000e620008000c00 */
[----:B------:R-:W-:Y:S01]  /*0030*/  IMAD.MOV.U32 R3, RZ, RZ, RZ ;  /* 0x000000ffff037224 */ /* 0x000fe200078e00ff */
[----:B------:R-:W2:Y:S01]  /*0040*/  LDCU.64 UR4, c[0x0][0x358] ;  /* 0x00006b00ff0477ac */ /* 0x000ea20008000a00 */
[----:B------:R-:W3:Y:S01]  /*0050*/  LDCU.64 UR6, c[0x0][0x390] ;  /* 0x00007200ff0677ac */ /* 0x000ee20008000a00 */
[----:B0-----:R-:W-:Y:S02]  /*0060*/  LOP3.LUT R2, R5, 0x3, RZ, 0xc0, !PT ;  /* 0x0000000305027812 */ /* 0x001fe400078ec0ff */
[----:B------:R-:W-:-:S05]  /*0070*/  SHF.R.U32.HI R5, RZ, 0x2, R5 ;  /* 0x00000002ff057819 */ /* 0x000fca0000011605 */
[----:B------:R-:W-:-:S03]  /*0080*/  IMAD.WIDE.U32 R2, R5, 0x8, R2 ;  /* 0x0000000805027825 */ /* 0x000fc600078e0002 */
[C---:B-1----:R-:W-:Y:S02]  /*0090*/  LEA R8, P0, R2.reuse, UR8, 0x2 ;  /* 0x0000000802087c11 */ /* 0x042fe4000f8010ff */
[C---:B------:R-:W-:Y:S02]  /*00a0*/  LEA R10, P1, R2.reuse, UR10, 0x2 ;  /* 0x0000000a020a7c11 */ /* 0x040fe4000f8210ff */
[C-C-:B------:R-:W-:Y:S02]  /*00b0*/  LEA.HI.X R9, R2.reuse, UR9, R3.reuse, 0x2, P0 ;  /* 0x0000000902097c11 */ /* 0x140fe400080f1403 */
[----:B------:R-:W-:-:S03]  /*00c0*/  LEA.HI.X R11, R2, UR11, R3, 0x2, P1 ;  /* 0x0000000b020b7c11 */ /* 0x000fc600088f1403 */
[----:B--2---:R-:W2:Y:S04]  /*00d0*/  LDG.E R0, desc[UR4][R8.64] ;  /* 0x0000000408007981 */ /* 0x004ea8000c1e1900 */
[----:B------:R-:W4:Y:S04]  /*00e0*/  LDG.E R13, desc[UR4][R10.64] ;  /* 0x000000040a0d7981 */ /* 0x000f28000c1e1900 */
[----:B------:R-:W5:Y:S04]  /*00f0*/  LDG.E R14, desc[UR4][R10.64+0x100] ;  /* 0x000100040a0e7981 */ /* 0x000f68000c1e1900 */
[----:B------:R-:W3:Y:S04]  /*0100*/  LDG.E R12, desc[UR4][R8.64+0x10] ;  /* 0x00001004080c7981 */ /* 0x000ee8000c1e1900 */
[----:B------:R-:W3:Y:S04]  /*0110*/  LDG.E R6, desc[UR4][R8.64+0x100] ;  /* 0x0001000408067981 */ /* 0x000ee8000c1e1900 */
[----:B------:R-:W3:Y:S04]  /*0120*/  LDG.E R7, desc[UR4][R8.64+0x110] ;  /* 0x0001100408077981 */ /* 0x000ee8000c1e1900 */
[----:B------:R-:W3:Y:S04]  /*0130*/  LDG.E R15, desc[UR4][R10.64+0x10] ;  /* 0x000010040a0f7981 */ /* 0x000ee8000c1e1900 */
[----:B------:R-:W3:Y:S04]  /*0140*/  LDG.E R16, desc[UR4][R10.64+0x110] ;  /* 0x000110040a107981 */ /* 0x000ee8000c1e1900 */
[----:B--2---:R-:W-:Y:S04]  /*0150*/  MOVM.16.MT88 R4, R0 ;  /* 0x000000000004723a */ /* 0x004fe80000000000 */
[----:B----4-:R-:W-:Y:S04]  /*0160*/  MOVM.16.MT88 R18, R13 ;  /* 0x000000000d12723a */ /* 0x010fe80000000000 */
[----:B-----5:R-:W-:Y:S04]  /*0170*/  MOVM.16.MT88 R19, R14 ;  /* 0x000000000e13723a */ /* 0x020fe80000000000 */
[----:B---3--:R-:W-:Y:S04]  /*0180*/  MOVM.16.MT88 R5, R12 ;  /* 0x000000000c05723a */ /* 0x008fe80000000000 */
[----:B------:R-:W-:Y:S04]  /*0190*/  MOVM.16.MT88 R6, R6 ;  /* 0x000000000606723a */ /* 0x000fe80000000000 */
[----:B------:R-:W0:Y:S04]  /*01a0*/  MOVM.16.MT88 R7, R7 ;  /* 0x000000000707723a */ /* 0x000e280000000000 */
[----:B------:R-:W-:Y:S04]  /*01b0*/  MOVM.16.MT88 R20, R15 ;  /* 0x000000000f14723a */ /* 0x000fe80000000000 */
[----:B------:R-:W1:Y:S01]  /*01c0*/  MOVM.16.MT88 R21, R16 ;  /* 0x000000001015723a */ /* 0x000e620000000000 */
[C---:B0-----:R-:W-:Y:S08]  /*01d0*/  HMMA.16816.F32 R24, R4.reuse, R18, RZ ;  /* 0x000000120418723c */ /* 0x041ff000000018ff */
[----:B-1----:R-:W-:Y:S01]  /*01e0*/  HMMA.16816.F32 R20, R4, R20, RZ ;  /* 0x000000140414723c */ /* 0x002fe200000018ff */
[----:B------:R-:W-:-:S04]  /*01f0*/  LEA R4, P0, R2, UR6, 0x3 ;  /* 0x0000000602047c11 */ /* 0x000fc8000f8018ff */
[----:B------:R-:W-:-:S06]  /*0200*/  LEA.HI.X R5, R2, UR7, R3, 0x3, P0 ;  /* 0x0000000702057c11 */ /* 0x000fcc00080f1c03 */
[----:B------:R-:W-:Y:S04]  /*0210*/  STG.E.64 desc[UR4][R4.64], R24 ;  /* 0x0000001804007986 */ /* 0x000fe8000c101b04 */
[----:B------:R-:W-:Y:S04]  /*0220*/  STG.E.64 desc[UR4][R4.64+0x200], R26 ;  /* 0x0002001a04007986 */ /* 0x000fe8000c101b04 */
[----:B------:R-:W-:Y:S04]  /*0230*/  STG.E.64 desc[UR4][R4.64+0x20], R20 ;  /* 0x0000201404007986 */ /* 0x000fe8000c101b04 */
[----:B------:R-:W-:Y:S01]  /*0240*/  STG.E.64 desc[UR4][R4.64+0x220], R22 ;  /* 0x0002201604007986 */ /* 0x000fe2000c101b04 */
[----:B------:R-:W-:Y:S05]  /*0250*/  EXIT ;  /* 0x000000000000794d */ /* 0x000fea0003800000 */
.L_x_0:
[----:B------:R-:W-:-:S00]  /*0260*/  BRA `(.L_x_0) ;  /* 0xfffffffc00fc7947 */ /* 0x000fc0000383ffff */
[----:B------:R-:W-:-:S00]  /*0270*/  NOP ;  /* 0x0000000000007918 */ /* 0x000fc00000000000 */
        /* <DEDUP_REMOVED lines=8> */
.L_x_1:


//--------------------- .nv.shared.reserved.0     --------------------------
	.section	.nv.shared.reserved.0,"aw",@nobits
	.weak		__nv_reservedSMEM_offset_0_alias
	.size		__nv_reservedSMEM_offset_0_alias, 0, 64
	.other		__nv_reservedSMEM_offset_0_alias,@"STO_CUDA_RESERVED_SHARED STV_DEFAULT"
__nv_reservedSMEM_offset_0_alias:
	.zero		0
	.zero		64


//--------------------- .nv.constant0._Z24matrixMultiplyTensorCoreP6__halfS0_Pf --------------------------
	.section	.nv.constant0._Z24matrixMultiplyTensorCoreP6__halfS0_Pf,"a",@progbits
	.sectionflags	@""
	.align	4
.nv.constant0._Z24matrixMultiplyTensorCoreP6__halfS0_Pf:
	.zero		920


//--------------------- SYMBOLS --------------------------

	.type		.nv.reservedSmem.offset0,@object
	.size		.nv.reservedSmem.offset0,0x4
